//
// Generated by NVIDIA NVVM Compiler
//
// Compiler Build ID: CL-36424714
// Cuda compilation tools, release 13.0, V13.0.88
// Based on NVVM 20.0.0
//

.version 9.0
.target sm_100
.address_size 64

	// .globl	_Z23extract_and_linearscaleP7double2Pdidd

.visible .entry _Z23extract_and_linearscaleP7double2Pdidd(
	.param .u64 .ptr .align 1 _Z23extract_and_linearscaleP7double2Pdidd_param_0,
	.param .u64 .ptr .align 1 _Z23extract_and_linearscaleP7double2Pdidd_param_1,
	.param .u32 _Z23extract_and_linearscaleP7double2Pdidd_param_2,
	.param .f64 _Z23extract_and_linearscaleP7double2Pdidd_param_3,
	.param .f64 _Z23extract_and_linearscaleP7double2Pdidd_param_4
)
{
	.reg .pred 	%p<4>;
	.reg .b32 	%r<7>;
	.reg .b64 	%rd<9>;
	.reg .b64 	%fd<14>;

	ld.param.u64 	%rd1, [_Z23extract_and_linearscaleP7double2Pdidd_param_0];
	ld.param.u64 	%rd2, [_Z23extract_and_linearscaleP7double2Pdidd_param_1];
	ld.param.u32 	%r2, [_Z23extract_and_linearscaleP7double2Pdidd_param_2];
	ld.param.f64 	%fd1, [_Z23extract_and_linearscaleP7double2Pdidd_param_3];
	ld.param.f64 	%fd2, [_Z23extract_and_linearscaleP7double2Pdidd_param_4];
	mov.u32 	%r3, %ctaid.x;
	mov.u32 	%r4, %ntid.x;
	mov.u32 	%r5, %tid.x;
	mad.lo.s32 	%r1, %r3, %r4, %r5;
	setp.ge.s32 	%p1, %r1, %r2;
	@%p1 bra 	$L__BB0_2;
	cvta.to.global.u64 	%rd3, %rd1;
	cvta.to.global.u64 	%rd4, %rd2;
	cvt.rn.f64.s32 	%fd3, %r2;
	mov.f64 	%fd4, 0d4000000000000000;
	div.rn.f64 	%fd5, %fd4, %fd3;
	setp.eq.s32 	%p2, %r1, 0;
	add.s32 	%r6, %r2, -1;
	setp.eq.s32 	%p3, %r1, %r6;
	mul.f64 	%fd6, %fd5, 0d3FE0000000000000;
	selp.f64 	%fd7, %fd6, %fd5, %p3;
	selp.f64 	%fd8, %fd6, %fd7, %p2;
	mul.wide.s32 	%rd5, %r1, 16;
	add.s64 	%rd6, %rd3, %rd5;
	ld.global.f64 	%fd9, [%rd6];
	mul.f64 	%fd10, %fd8, %fd9;
	sub.f64 	%fd11, %fd2, %fd1;
	mul.f64 	%fd12, %fd11, 0d3FE0000000000000;
	mul.f64 	%fd13, %fd12, %fd10;
	mul.wide.s32 	%rd7, %r1, 8;
	add.s64 	%rd8, %rd4, %rd7;
	st.global.f64 	[%rd8], %fd13;
$L__BB0_2:
	ret;

}


// ===== COMPILED SASS (sm_100) =====

	.target	sm_100

	.elftype	@"ET_EXEC"


//--------------------- .note.nv.tkinfo           --------------------------
	.section	.note.nv.tkinfo,"",@"SHT_NOTE"
	.sectionflags	@"SHF_NOTE_NV_TKINFO"
	.tkinfo
        /*0018*/ 	.word	0x00000002
        /*0030*/ 	.string	""
        /*0030*/ 	.string	"ptxas"
        /*0030*/ 	.string	"Cuda compilation tools, release 13.0, V13.0.88"
        /*0030*/ 	.string	"Build cuda_13.0.r13.0/compiler.36424714_0"
        /*0030*/ 	.string	"-arch sm_100 -m 64 "



//--------------------- .note.nv.cuinfo           --------------------------
	.section	.note.nv.cuinfo,"",@"SHT_NOTE"
	.sectionflags	@"SHF_NOTE_NV_CUINFO"
        /*0018*/ 	.short	0x0002
        /*001a*/ 	.short	0x0064
        /*001c*/ 	.short	0x0082
	.zero		2


//--------------------- .nv.info                  --------------------------
	.section	.nv.info,"",@"SHT_CUDA_INFO"
	.align	4


	//----- nvinfo : EIATTR_REGCOUNT
	.align		4
        /*0000*/ 	.byte	0x04, 0x2f
        /*0002*/ 	.short	(.L_1 - .L_0)
	.align		4
.L_0:
        /*0004*/ 	.word	index@(_Z23extract_and_linearscaleP7double2Pdidd)
        /*0008*/ 	.word	0x00000015


	//----- nvinfo : EIATTR_FRAME_SIZE
	.align		4
.L_1:
        /*000c*/ 	.byte	0x04, 0x11
        /*000e*/ 	.short	(.L_3 - .L_2)
	.align		4
.L_2:
        /*0010*/ 	.word	index@($__internal_0_$__cuda_sm20_div_rn_f64_full)
        /*0014*/ 	.word	0x00000000


	//----- nvinfo : EIATTR_FRAME_SIZE
	.align		4
.L_3:
        /*0018*/ 	.byte	0x04, 0x11
        /*001a*/ 	.short	(.L_5 - .L_4)
	.align		4
.L_4:
        /*001c*/ 	.word	index@(_Z23extract_and_linearscaleP7double2Pdidd)
        /*0020*/ 	.word	0x00000000


	//----- nvinfo : EIATTR_MIN_STACK_SIZE
	.align		4
.L_5:
        /*0024*/ 	.byte	0x04, 0x12
        /*0026*/ 	.short	(.L_7 - .L_6)
	.align		4
.L_6:
        /*0028*/ 	.word	index@(_Z23extract_and_linearscaleP7double2Pdidd)
        /*002c*/ 	.word	0x00000000
.L_7:


//--------------------- .nv.compat                --------------------------
	.section	.nv.compat,"",@"SHT_CUDA_COMPAT_INFO"
	.align	4
        /*0000*/ 	.byte	0x02, 0x09, 0x00, 0x00, 0x02, 0x02, 0x01, 0x00, 0x02, 0x05, 0x05, 0x00, 0x03, 0x07, 0x01, 0x01
        /*0010*/ 	.byte	0x02, 0x03, 0x00, 0x00, 0x02, 0x06, 0x01, 0x00, 0x04, 0x0b, 0x08, 0x00, 0x01, 0x00, 0x00, 0x00
        /*0020*/ 	.byte	0x00, 0x00, 0x00, 0x00


//--------------------- .nv.info._Z23extract_and_linearscaleP7double2Pdidd --------------------------
	.section	.nv.info._Z23extract_and_linearscaleP7double2Pdidd,"",@"SHT_CUDA_INFO"
	.sectionflags	@""
	.align	4


	//----- nvinfo : EIATTR_CUDA_API_VERSION
	.align		4
        /*0000*/ 	.byte	0x04, 0x37
        /*0002*/ 	.short	(.L_9 - .L_8)
.L_8:
        /*0004*/ 	.word	0x00000082


	//----- nvinfo : EIATTR_KPARAM_INFO
	.align		4
.L_9:
        /*0008*/ 	.byte	0x04, 0x17
        /*000a*/ 	.short	(.L_11 - .L_10)
.L_10:
        /*000c*/ 	.word	0x00000000
        /*0010*/ 	.short	0x0004
        /*0012*/ 	.short	0x0020
        /*0014*/ 	.byte	0x00, 0xf0, 0x21, 0x00


	//----- nvinfo : EIATTR_KPARAM_INFO
	.align		4
.L_11:
        /*0018*/ 	.byte	0x04, 0x17
        /*001a*/ 	.short	(.L_13 - .L_12)
.L_12:
        /*001c*/ 	.word	0x00000000
        /*0020*/ 	.short	0x0003
        /*0022*/ 	.short	0x0018
        /*0024*/ 	.byte	0x00, 0xf0, 0x21, 0x00


	//----- nvinfo : EIATTR_KPARAM_INFO
	.align		4
.L_13:
        /*0028*/ 	.byte	0x04, 0x17
        /*002a*/ 	.short	(.L_15 - .L_14)
.L_14:
        /*002c*/ 	.word	0x00000000
        /*0030*/ 	.short	0x0002
        /*0032*/ 	.short	0x0010
        /*0034*/ 	.byte	0x00, 0xf0, 0x11, 0x00


	//----- nvinfo : EIATTR_KPARAM_INFO
	.align		4
.L_15:
        /*0038*/ 	.byte	0x04, 0x17
        /*003a*/ 	.short	(.L_17 - .L_16)
.L_16:
        /*003c*/ 	.word	0x00000000
        /*0040*/ 	.short	0x0001
        /*0042*/ 	.short	0x0008
        /*0044*/ 	.byte	0x00, 0xf5, 0x21, 0x00


	//----- nvinfo : EIATTR_KPARAM_INFO
	.align		4
.L_17:
        /*0048*/ 	.byte	0x04, 0x17
        /*004a*/ 	.short	(.L_19 - .L_18)
.L_18:
        /*004c*/ 	.word	0x00000000
        /*0050*/ 	.short	0x0000
        /*0052*/ 	.short	0x0000
        /*0054*/ 	.byte	0x00, 0xf5, 0x21, 0x00


	//----- nvinfo : EIATTR_SPARSE_MMA_MASK
	.align		4
.L_19:
        /*0058*/ 	.byte	0x03, 0x50
        /*005a*/ 	.short	0x0000


	//----- nvinfo : EIATTR_MAXREG_COUNT
	.align		4
        /*005c*/ 	.byte	0x03, 0x1b
        /*005e*/ 	.short	0x00ff


	//----- nvinfo : EIATTR_MERCURY_ISA_VERSION
	.align		4
        /*0060*/ 	.byte	0x03, 0x5f
        /*0062*/ 	.short	0x0101


	//----- nvinfo : EIATTR_VRC_CTA_INIT_COUNT
	.align		4
        /*0064*/ 	.byte	0x02, 0x4a
	.zero		1
	.zero		1


	//----- nvinfo : EIATTR_EXIT_INSTR_OFFSETS
	.align		4
        /*0068*/ 	.byte	0x04, 0x1c
        /*006a*/ 	.short	(.L_21 - .L_20)


	//   ....[0]....
.L_20:
        /*006c*/ 	.word	0x00000070


	//   ....[1]....
        /*0070*/ 	.word	0x000002e0


	//----- nvinfo : EIATTR_CRS_STACK_SIZE
	.align		4
.L_21:
        /*0074*/ 	.byte	0x04, 0x1e
        /*0076*/ 	.short	(.L_23 - .L_22)
.L_22:
        /*0078*/ 	.word	0x00000000


	//----- nvinfo : EIATTR_CBANK_PARAM_SIZE
	.align		4
.L_23:
        /*007c*/ 	.byte	0x03, 0x19
        /*007e*/ 	.short	0x0028


	//----- nvinfo : EIATTR_PARAM_CBANK
	.align		4
        /*0080*/ 	.byte	0x04, 0x0a
        /*0082*/ 	.short	(.L_25 - .L_24)
	.align		4
.L_24:
        /*0084*/ 	.word	index@(.nv.constant0._Z23extract_and_linearscaleP7double2Pdidd)
        /*0088*/ 	.short	0x0380
        /*008a*/ 	.short	0x0028


	//----- nvinfo : EIATTR_SW_WAR
	.align		4
.L_25:
        /*008c*/ 	.byte	0x04, 0x36
        /*008e*/ 	.short	(.L_27 - .L_26)
.L_26:
        /*0090*/ 	.word	0x00000008
.L_27:


//--------------------- .nv.callgraph             --------------------------
	.section	.nv.callgraph,"",@"SHT_CUDA_CALLGRAPH"
	.align	4
	.sectionentsize	8
	.align		4
        /*0000*/ 	.word	0x00000000
	.align		4
        /*0004*/ 	.word	0xffffffff
	.align		4
        /*0008*/ 	.word	0x00000000
	.align		4
        /*000c*/ 	.word	0xfffffffe
	.align		4
        /*0010*/ 	.word	0x00000000
	.align		4
        /*0014*/ 	.word	0xfffffffd
	.align		4
        /*0018*/ 	.word	0x00000000
	.align		4
        /*001c*/ 	.word	0xfffffffc


//--------------------- .text._Z23extract_and_linearscaleP7double2Pdidd --------------------------
	.section	.text._Z23extract_and_linearscaleP7double2Pdidd,"ax",@progbits
	.align	128
        .global         _Z23extract_and_linearscaleP7double2Pdidd
        .type           _Z23extract_and_linearscaleP7double2Pdidd,@function
        .size           _Z23extract_and_linearscaleP7double2Pdidd,(.L_x_5 - _Z23extract_and_linearscaleP7double2Pdidd)
        .other          _Z23extract_and_linearscaleP7double2Pdidd,@"STO_CUDA_ENTRY STV_DEFAULT"
_Z23extract_and_linearscaleP7double2Pdidd:
.text._Z23extract_and_linearscaleP7double2Pdidd:
[----:B------:R-:W-:Y:S01]  /*0000*/  LDC R1, c[0x0][0x37c] ;  /* 0x0000df00ff017b82 */ /* 0x000fe20000000800 */
[----:B------:R-:W0:Y:S07]  /*0010*/  S2R R3, SR_TID.X ;  /* 0x0000000000037919 */ /* 0x000e2e0000002100 */
[----:B------:R-:W0:Y:S01]  /*0020*/  S2UR UR4, SR_CTAID.X ;  /* 0x00000000000479c3 */ /* 0x000e220000002500 */
[----:B------:R-:W1:Y:S07]  /*0030*/  LDCU UR5, c[0x0][0x390] ;  /* 0x00007200ff0577ac */ /* 0x000e6e0008000800 */
[----:B------:R-:W0:Y:S02]  /*0040*/  LDC R0, c[0x0][0x360] ;  /* 0x0000d800ff007b82 */ /* 0x000e240000000800 */
[----:B0-----:R-:W-:-:S05]  /*0050*/  IMAD R0, R0, UR4, R3 ;  /* 0x0000000400007c24 */ /* 0x001fca000f8e0203 */
[----:B-1----:R-:W-:-:S13]  /*0060*/  ISETP.GE.AND P0, PT, R0, UR5, PT ;  /* 0x0000000500007c0c */ /* 0x002fda000bf06270 */
[----:B------:R-:W-:Y:S05]  /*0070*/  @P0 EXIT ;  /* 0x000000000000094d */ /* 0x000fea0003800000 */
[----:B------:R-:W0:Y:S01]  /*0080*/  I2F.F64 R4, UR5 ;  /* 0x0000000500047d12 */ /* 0x000e220008201c00 */
[----:B------:R-:W-:Y:S01]  /*0090*/  IMAD.MOV.U32 R2, RZ, RZ, 0x1 ;  /* 0x00000001ff027424 */ /* 0x000fe200078e00ff */
[----:B------:R-:W1:Y:S06]  /*00a0*/  LDCU.64 UR6, c[0x0][0x358] ;  /* 0x00006b00ff0677ac */ /* 0x000e6c0008000a00 */
[----:B0-----:R-:W0:Y:S02]  /*00b0*/  MUFU.RCP64H R3, R5 ;  /* 0x0000000500037308 */ /* 0x001e240000001800 */
[----:B0-----:R-:W-:-:S08]  /*00c0*/  DFMA R6, -R4, R2, 1 ;  /* 0x3ff000000406742b */ /* 0x001fd00000000102 */
[----:B------:R-:W-:-:S08]  /*00d0*/  DFMA R6, R6, R6, R6 ;  /* 0x000000060606722b */ /* 0x000fd00000000006 */
[----:B------:R-:W-:-:S08]  /*00e0*/  DFMA R6, R2, R6, R2 ;  /* 0x000000060206722b */ /* 0x000fd00000000002 */
[----:B------:R-:W-:-:S08]  /*00f0*/  DFMA R2, -R4, R6, 1 ;  /* 0x3ff000000402742b */ /* 0x000fd00000000106 */
[----:B------:R-:W-:-:S08]  /*0100*/  DFMA R2, R6, R2, R6 ;  /* 0x000000020602722b */ /* 0x000fd00000000006 */
[----:B------:R-:W-:-:S08]  /*0110*/  DMUL R6, R2, 2 ;  /* 0x4000000002067828 */ /* 0x000fd00000000000 */
[----:B------:R-:W-:-:S08]  /*0120*/  DFMA R8, -R4, R6, 2 ;  /* 0x400000000408742b */ /* 0x000fd00000000106 */
[----:B------:R-:W-:-:S10]  /*0130*/  DFMA R2, R2, R8, R6 ;  /* 0x000000080202722b */ /* 0x000fd40000000006 */
[----:B------:R-:W-:-:S05]  /*0140*/  FFMA R6, RZ, R5, R3 ;  /* 0x00000005ff067223 */ /* 0x000fca0000000003 */
[----:B------:R-:W-:-:S13]  /*0150*/  FSETP.GT.AND P0, PT, |R6|, 1.469367938527859385e-39, PT ;  /* 0x001000000600780b */ /* 0x000fda0003f04200 */
[----:B-1----:R-:W-:Y:S05]  /*0160*/  @P0 BRA `(.L_x_0) ;  /* 0x0000000000080947 */ /* 0x002fea0003800000 */
[----:B------:R-:W-:-:S07]  /*0170*/  MOV R6, 0x190 ;  /* 0x0000019000067802 */ /* 0x000fce0000000f00 */
[----:B------:R-:W-:Y:S05]  /*0180*/  CALL.REL.NOINC `($__internal_0_$__cuda_sm20_div_rn_f64_full) ;  /* 0x0000000000587944 */ /* 0x000fea0003c00000 */
.L_x_0:
[----:B------:R-:W0:Y:S01]  /*0190*/  LDC.64 R6, c[0x0][0x380] ;  /* 0x0000e000ff067b82 */ /* 0x000e220000000a00 */
[----:B------:R-:W1:Y:S01]  /*01a0*/  LDCU UR4, c[0x0][0x390] ;  /* 0x00007200ff0477ac */ /* 0x000e620008000800 */
[----:B------:R-:W2:Y:S06]  /*01b0*/  LDCU.64 UR8, c[0x0][0x3a0] ;  /* 0x00007400ff0877ac */ /* 0x000eac0008000a00 */
[----:B------:R-:W2:Y:S01]  /*01c0*/  LDC.64 R8, c[0x0][0x398] ;  /* 0x0000e600ff087b82 */ /* 0x000ea20000000a00 */
[----:B------:R-:W-:-:S07]  /*01d0*/  DMUL R4, R2, 0.5 ;  /* 0x3fe0000002047828 */ /* 0x000fce0000000000 */
[----:B------:R-:W3:Y:S01]  /*01e0*/  LDC.64 R10, c[0x0][0x388] ;  /* 0x0000e200ff0a7b82 */ /* 0x000ee20000000a00 */
[----:B0-----:R-:W-:-:S06]  /*01f0*/  IMAD.WIDE R6, R0, 0x10, R6 ;  /* 0x0000001000067825 */ /* 0x001fcc00078e0206 */
[----:B------:R-:W4:Y:S01]  /*0200*/  LDG.E.64 R6, desc[UR6][R6.64] ;  /* 0x0000000606067981 */ /* 0x000f22000c1e1b00 */
[----:B-1----:R-:W-:-:S06]  /*0210*/  UIADD3 UR4, UPT, UPT, UR4, -0x1, URZ ;  /* 0xffffffff04047890 */ /* 0x002fcc000fffe0ff */
[----:B------:R-:W-:-:S04]  /*0220*/  ISETP.NE.AND P0, PT, R0, UR4, PT ;  /* 0x0000000400007c0c */ /* 0x000fc8000bf05270 */
[----:B------:R-:W-:Y:S02]  /*0230*/  FSEL R13, R4, R2, !P0 ;  /* 0x00000002040d7208 */ /* 0x000fe40004000000 */
[----:B------:R-:W-:Y:S01]  /*0240*/  FSEL R15, R5, R3, !P0 ;  /* 0x00000003050f7208 */ /* 0x000fe20004000000 */
[----:B--2---:R-:W-:Y:S01]  /*0250*/  DADD R2, -R8, UR8 ;  /* 0x0000000808027e29 */ /* 0x004fe20008000100 */
[----:B------:R-:W-:-:S04]  /*0260*/  ISETP.NE.AND P0, PT, R0, RZ, PT ;  /* 0x000000ff0000720c */ /* 0x000fc80003f05270 */
[----:B------:R-:W-:Y:S02]  /*0270*/  FSEL R4, R4, R13, !P0 ;  /* 0x0000000d04047208 */ /* 0x000fe40004000000 */
[----:B------:R-:W-:Y:S01]  /*0280*/  FSEL R5, R5, R15, !P0 ;  /* 0x0000000f05057208 */ /* 0x000fe20004000000 */
[----:B------:R-:W-:-:S05]  /*0290*/  DMUL R2, R2, 0.5 ;  /* 0x3fe0000002027828 */ /* 0x000fca0000000000 */
[----:B----4-:R-:W-:Y:S01]  /*02a0*/  DMUL R6, R6, R4 ;  /* 0x0000000406067228 */ /* 0x010fe20000000000 */
[----:B---3--:R-:W-:-:S07]  /*02b0*/  IMAD.WIDE R4, R0, 0x8, R10 ;  /* 0x0000000800047825 */ /* 0x008fce00078e020a */
[----:B------:R-:W-:-:S07]  /*02c0*/  DMUL R2, R6, R2 ;  /* 0x0000000206027228 */ /* 0x000fce0000000000 */
[----:B------:R-:W-:Y:S01]  /*02d0*/  STG.E.64 desc[UR6][R4.64], R2 ;  /* 0x0000000204007986 */ /* 0x000fe2000c101b06 */
[----:B------:R-:W-:Y:S05]  /*02e0*/  EXIT ;  /* 0x000000000000794d */ /* 0x000fea0003800000 */
        .weak           $__internal_0_$__cuda_sm20_div_rn_f64_full
        .type           $__internal_0_$__cuda_sm20_div_rn_f64_full,@function
        .size           $__internal_0_$__cuda_sm20_div_rn_f64_full,(.L_x_5 - $__internal_0_$__cuda_sm20_div_rn_f64_full)
$__internal_0_$__cuda_sm20_div_rn_f64_full:
[C---:B------:R-:W-:Y:S01]  /*02f0*/  FSETP.GEU.AND P0, PT, |R5|.reuse, 1.469367938527859385e-39, PT ;  /* 0x001000000500780b */ /* 0x040fe20003f0e200 */
[----:B------:R-:W-:Y:S01]  /*0300*/  IMAD.MOV.U32 R8, RZ, RZ, 0x1 ;  /* 0x00000001ff087424 */ /* 0x000fe200078e00ff */
[C---:B------:R-:W-:Y:S01]  /*0310*/  LOP3.LUT R2, R5.reuse, 0x800fffff, RZ, 0xc0, !PT ;  /* 0x800fffff05027812 */ /* 0x040fe200078ec0ff */
[----:B------:R-:W-:Y:S01]  /*0320*/  IMAD.MOV.U32 R17, RZ, RZ, 0x40000000 ;  /* 0x40000000ff117424 */ /* 0x000fe200078e00ff */
[----:B------:R-:W-:Y:S01]  /*0330*/  LOP3.LUT R14, R5, 0x7ff00000, RZ, 0xc0, !PT ;  /* 0x7ff00000050e7812 */ /* 0x000fe200078ec0ff */
[----:B------:R-:W-:Y:S01]  /*0340*/  IMAD.MOV.U32 R7, RZ, RZ, 0x1ca00000 ;  /* 0x1ca00000ff077424 */ /* 0x000fe200078e00ff */
[----:B------:R-:W-:Y:S01]  /*0350*/  LOP3.LUT R3, R2, 0x3ff00000, RZ, 0xfc, !PT ;  /* 0x3ff0000002037812 */ /* 0x000fe200078efcff */
[----:B------:R-:W-:Y:S01]  /*0360*/  IMAD.MOV.U32 R2, RZ, RZ, R4 ;  /* 0x000000ffff027224 */ /* 0x000fe200078e0004 */
[----:B------:R-:W-:Y:S01]  /*0370*/  ISETP.LE.U32.AND P1, PT, R14, 0x40000000, PT ;  /* 0x400000000e00780c */ /* 0x000fe20003f23070 */
[----:B------:R-:W-:Y:S02]  /*0380*/  IMAD.MOV.U32 R16, RZ, RZ, R14 ;  /* 0x000000ffff107224 */ /* 0x000fe400078e000e */
[----:B------:R-:W-:-:S02]  /*0390*/  VIADD R18, R17, 0xffffffff ;  /* 0xffffffff11127836 */ /* 0x000fc40000000000 */
[----:B------:R-:W-:-:S06]  /*03a0*/  @!P0 DMUL R2, R4, 8.98846567431157953865e+307 ;  /* 0x7fe0000004028828 */ /* 0x000fcc0000000000 */
[----:B------:R-:W0:Y:S04]  /*03b0*/  MUFU.RCP64H R9, R3 ;  /* 0x0000000300097308 */ /* 0x000e280000001800 */
[----:B------:R-:W-:Y:S02]  /*03c0*/  @!P0 LOP3.LUT R16, R3, 0x7ff00000, RZ, 0xc0, !PT ;  /* 0x7ff0000003108812 */ /* 0x000fe400078ec0ff */
[----:B------:R-:W-:-:S03]  /*03d0*/  ISETP.GT.U32.AND P0, PT, R18, 0x7feffffe, PT ;  /* 0x7feffffe1200780c */ /* 0x000fc60003f04070 */
[----:B------:R-:W-:-:S05]  /*03e0*/  VIADD R18, R16, 0xffffffff ;  /* 0xffffffff10127836 */ /* 0x000fca0000000000 */
[----:B------:R-:W-:Y:S01]  /*03f0*/  ISETP.GT.U32.OR P0, PT, R18, 0x7feffffe, P0 ;  /* 0x7feffffe1200780c */ /* 0x000fe20000704470 */
[----:B0-----:R-:W-:-:S08]  /*0400*/  DFMA R10, R8, -R2, 1 ;  /* 0x3ff00000080a742b */ /* 0x001fd00000000802 */
[----:B------:R-:W-:-:S08]  /*0410*/  DFMA R10, R10, R10, R10 ;  /* 0x0000000a0a0a722b */ /* 0x000fd0000000000a */
[----:B------:R-:W-:-:S08]  /*0420*/  DFMA R10, R8, R10, R8 ;  /* 0x0000000a080a722b */ /* 0x000fd00000000008 */
[----:B------:R-:W-:-:S08]  /*0430*/  DFMA R8, R10, -R2, 1 ;  /* 0x3ff000000a08742b */ /* 0x000fd00000000802 */
[----:B------:R-:W-:Y:S01]  /*0440*/  DFMA R10, R10, R8, R10 ;  /* 0x000000080a0a722b */ /* 0x000fe2000000000a */
[----:B------:R-:W-:Y:S01]  /*0450*/  SEL R9, R7, 0x63400000, !P1 ;  /* 0x6340000007097807 */ /* 0x000fe20004800000 */
[----:B------:R-:W-:-:S06]  /*0460*/  IMAD.MOV.U32 R8, RZ, RZ, RZ ;  /* 0x000000ffff087224 */ /* 0x000fcc00078e00ff */
[----:B------:R-:W-:-:S08]  /*0470*/  DMUL R12, R10, R8 ;  /* 0x000000080a0c7228 */ /* 0x000fd00000000000 */
[----:B------:R-:W-:-:S08]  /*0480*/  DFMA R14, R12, -R2, R8 ;  /* 0x800000020c0e722b */ /* 0x000fd00000000008 */
[----:B------:R-:W-:Y:S01]  /*0490*/  DFMA R10, R10, R14, R12 ;  /* 0x0000000e0a0a722b */ /* 0x000fe2000000000c */
[----:B------:R-:W-:Y:S10]  /*04a0*/  @P0 BRA `(.L_x_1) ;  /* 0x0000000000740947 */ /* 0x000ff40003800000 */
[----:B------:R-:W-:Y:S01]  /*04b0*/  LOP3.LUT R14, R5, 0x7ff00000, RZ, 0xc0, !PT ;  /* 0x7ff00000050e7812 */ /* 0x000fe200078ec0ff */
[----:B------:R-:W-:-:S03]  /*04c0*/  IMAD.MOV.U32 R12, RZ, RZ, 0x40000000 ;  /* 0x40000000ff0c7424 */ /* 0x000fc600078e00ff */
[----:B------:R-:W-:Y:S01]  /*04d0*/  ISETP.LE.U32.AND P0, PT, R14, 0x40000000, PT ;  /* 0x400000000e00780c */ /* 0x000fe20003f03070 */
[----:B------:R-:W-:Y:S02]  /*04e0*/  IMAD.MOV R13, RZ, RZ, -R14 ;  /* 0x000000ffff0d7224 */ /* 0x000fe400078e0a0e */
[----:B------:R-:W-:Y:S01]  /*04f0*/  IMAD.MOV.U32 R14, RZ, RZ, RZ ;  /* 0x000000ffff0e7224 */ /* 0x000fe200078e00ff */
[----:B------:R-:W-:Y:S02]  /*0500*/  SEL R7, R7, 0x63400000, !P0 ;  /* 0x6340000007077807 */ /* 0x000fe40004000000 */
[----:B------:R-:W-:-:S04]  /*0510*/  VIADDMNMX R12, R13, R12, 0xb9600000, !PT ;  /* 0xb96000000d0c7446 */ /* 0x000fc8000780010c */
[----:B------:R-:W-:-:S05]  /*0520*/  VIMNMX R12, PT, PT, R12, 0x46a00000, PT ;  /* 0x46a000000c0c7848 */ /* 0x000fca0003fe0100 */
[----:B------:R-:W-:-:S04]  /*0530*/  IMAD.IADD R7, R12, 0x1, -R7 ;  /* 0x000000010c077824 */ /* 0x000fc800078e0a07 */
[----:B------:R-:W-:-:S06]  /*0540*/  VIADD R15, R7, 0x7fe00000 ;  /* 0x7fe00000070f7836 */ /* 0x000fcc0000000000 */
[----:B------:R-:W-:-:S10]  /*0550*/  DMUL R12, R10, R14 ;  /* 0x0000000e0a0c7228 */ /* 0x000fd40000000000 */
[----:B------:R-:W-:-:S13]  /*0560*/  FSETP.GTU.AND P0, PT, |R13|, 1.469367938527859385e-39, PT ;  /* 0x001000000d00780b */ /* 0x000fda0003f0c200 */
[----:B------:R-:W-:Y:S05]  /*0570*/  @P0 BRA `(.L_x_2) ;  /* 0x0000000000840947 */ /* 0x000fea0003800000 */
[----:B------:R-:W-:Y:S01]  /*0580*/  DFMA R2, R10, -R2, R8 ;  /* 0x800000020a02722b */ /* 0x000fe20000000008 */
[----:B------:R-:W-:-:S09]  /*0590*/  IMAD.MOV.U32 R14, RZ, RZ, RZ ;  /* 0x000000ffff0e7224 */ /* 0x000fd200078e00ff */
[C---:B------:R-:W-:Y:S02]  /*05a0*/  FSETP.NEU.AND P0, PT, R3.reuse, RZ, PT ;  /* 0x000000ff0300720b */ /* 0x040fe40003f0d000 */
[----:B------:R-:W-:-:S04]  /*05b0*/  LOP3.LUT R5, R3, 0x80000000, R5, 0x48, !PT ;  /* 0x8000000003057812 */ /* 0x000fc800078e4805 */
[----:B------:R-:W-:-:S07]  /*05c0*/  LOP3.LUT R15, R5, R15, RZ, 0xfc, !PT ;  /* 0x0000000f050f7212 */ /* 0x000fce00078efcff */
[----:B------:R-:W-:Y:S05]  /*05d0*/  @!P0 BRA `(.L_x_2) ;  /* 0x00000000006c8947 */ /* 0x000fea0003800000 */
[----:B------:R-:W-:Y:S01]  /*05e0*/  IMAD.MOV R3, RZ, RZ, -R7 ;  /* 0x000000ffff037224 */ /* 0x000fe200078e0a07 */
[----:B------:R-:W-:Y:S01]  /*05f0*/  IADD3 R7, PT, PT, -R7, -0x43300000, RZ ;  /* 0xbcd0000007077810 */ /* 0x000fe20007ffe1ff */
[----:B------:R-:W-:-:S06]  /*0600*/  IMAD.MOV.U32 R2, RZ, RZ, RZ ;  /* 0x000000ffff027224 */ /* 0x000fcc00078e00ff */
[----:B------:R-:W-:Y:S02]  /*0610*/  DFMA R2, R12, -R2, R10 ;  /* 0x800000020c02722b */ /* 0x000fe4000000000a */
[----:B------:R-:W-:-:S08]  /*0620*/  DMUL.RP R10, R10, R14 ;  /* 0x0000000e0a0a7228 */ /* 0x000fd00000008000 */
[----:B------:R-:W-:Y:S02]  /*0630*/  FSETP.NEU.AND P0, PT, |R3|, R7, PT ;  /* 0x000000070300720b */ /* 0x000fe40003f0d200 */
[----:B------:R-:W-:Y:S02]  /*0640*/  LOP3.LUT R5, R11, R5, RZ, 0x3c, !PT ;  /* 0x000000050b057212 */ /* 0x000fe400078e3cff */
[----:B------:R-:W-:Y:S02]  /*0650*/  FSEL R12, R10, R12, !P0 ;  /* 0x0000000c0a0c7208 */ /* 0x000fe40004000000 */
[----:B------:R-:W-:Y:S01]  /*0660*/  FSEL R13, R5, R13, !P0 ;  /* 0x0000000d050d7208 */ /* 0x000fe20004000000 */
[----:B------:R-:W-:Y:S06]  /*0670*/  BRA `(.L_x_2) ;  /* 0x0000000000447947 */ /* 0x000fec0003800000 */
.L_x_1:
[----:B------:R-:W-:-:S14]  /*0680*/  DSETP.NAN.AND P0, PT, R4, R4, PT ;  /* 0x000000040400722a */ /* 0x000fdc0003f08000 */
[----:B------:R-:W-:Y:S05]  /*0690*/  @P0 BRA `(.L_x_3) ;  /* 0x0000000000340947 */ /* 0x000fea0003800000 */
[----:B------:R-:W-:Y:S01]  /*06a0*/  ISETP.NE.AND P0, PT, R17, R16, PT ;  /* 0x000000101100720c */ /* 0x000fe20003f05270 */
[----:B------:R-:W-:Y:S02]  /*06b0*/  IMAD.MOV.U32 R12, RZ, RZ, 0x0 ;  /* 0x00000000ff0c7424 */ /* 0x000fe400078e00ff */
[----:B------:R-:W-:-:S10]  /*06c0*/  IMAD.MOV.U32 R13, RZ, RZ, -0x80000 ;  /* 0xfff80000ff0d7424 */ /* 0x000fd400078e00ff */
[----:B------:R-:W-:Y:S05]  /*06d0*/  @!P0 BRA `(.L_x_2) ;  /* 0x00000000002c8947 */ /* 0x000fea0003800000 */
[----:B------:R-:W-:Y:S02]  /*06e0*/  ISETP.NE.AND P0, PT, R17, 0x7ff00000, PT ;  /* 0x7ff000001100780c */ /* 0x000fe40003f05270 */
[----:B------:R-:W-:Y:S02]  /*06f0*/  LOP3.LUT R4, R5, 0x40000000, RZ, 0x3c, !PT ;  /* 0x4000000005047812 */ /* 0x000fe400078e3cff */
[----:B------:R-:W-:Y:S02]  /*0700*/  ISETP.EQ.OR P0, PT, R16, RZ, !P0 ;  /* 0x000000ff1000720c */ /* 0x000fe40004702670 */
[----:B------:R-:W-:-:S11]  /*0710*/  LOP3.LUT R13, R4, 0x80000000, RZ, 0xc0, !PT ;  /* 0x80000000040d7812 */ /* 0x000fd600078ec0ff */
[----:B------:R-:W-:Y:S01]  /*0720*/  @P0 LOP3.LUT R2, R13, 0x7ff00000, RZ, 0xfc, !PT ;  /* 0x7ff000000d020812 */ /* 0x000fe200078efcff */
[----:B------:R-:W-:Y:S02]  /*0730*/  @!P0 IMAD.MOV.U32 R12, RZ, RZ, RZ ;  /* 0x000000ffff0c8224 */ /* 0x000fe400078e00ff */
[----:B------:R-:W-:Y:S02]  /*0740*/  @P0 IMAD.MOV.U32 R12, RZ, RZ, RZ ;  /* 0x000000ffff0c0224 */ /* 0x000fe400078e00ff */
[----:B------:R-:W-:Y:S01]  /*0750*/  @P0 IMAD.MOV.U32 R13, RZ, RZ, R2 ;  /* 0x000000ffff0d0224 */ /* 0x000fe200078e0002 */
[----:B------:R-:W-:Y:S06]  /*0760*/  BRA `(.L_x_2) ;  /* 0x0000000000087947 */ /* 0x000fec0003800000 */
.L_x_3:
[----:B------:R-:W-:Y:S01]  /*0770*/  LOP3.LUT R13, R5, 0x80000, RZ, 0xfc, !PT ;  /* 0x00080000050d7812 */ /* 0x000fe200078efcff */
[----:B------:R-:W-:-:S07]  /*0780*/  IMAD.MOV.U32 R12, RZ, RZ, R4 ;  /* 0x000000ffff0c7224 */ /* 0x000fce00078e0004 */
.L_x_2:
[----:B------:R-:W-:Y:S02]  /*0790*/  IMAD.MOV.U32 R7, RZ, RZ, 0x0 ;  /* 0x00000000ff077424 */ /* 0x000fe400078e00ff */
[----:B------:R-:W-:Y:S02]  /*07a0*/  IMAD.MOV.U32 R2, RZ, RZ, R12 ;  /* 0x000000ffff027224 */ /* 0x000fe400078e000c */
[----:B------:R-:W-:Y:S01]  /*07b0*/  IMAD.MOV.U32 R3, RZ, RZ, R13 ;  /* 0x000000ffff037224 */ /* 0x000fe200078e000d */
[----:B------:R-:W-:Y:S06]  /*07c0*/  RET.REL.NODEC R6 `(_Z23extract_and_linearscaleP7double2Pdidd) ;  /* 0xfffffff8060c7950 */ /* 0x000fec0003c3ffff */
.L_x_4:
[----:B------:R-:W-:-:S00]  /*07d0*/  BRA `(.L_x_4) ;  /* 0xfffffffc00fc7947 */ /* 0x000fc0000383ffff */
[----:B------:R-:W-:-:S00]  /*07e0*/  NOP ;  /* 0x0000000000007918 */ /* 0x000fc00000000000 */
        /* <DEDUP_REMOVED lines=9> */
.L_x_5:


//--------------------- .nv.shared.reserved.0     --------------------------
	.section	.nv.shared.reserved.0,"aw",@nobits
	.weak		__nv_reservedSMEM_offset_0_alias
	.size		__nv_reservedSMEM_offset_0_alias, 0, 64
	.other		__nv_reservedSMEM_offset_0_alias,@"STO_CUDA_RESERVED_SHARED STV_DEFAULT"
__nv_reservedSMEM_offset_0_alias:
	.zero		0
	.zero		64


//--------------------- .nv.constant0._Z23extract_and_linearscaleP7double2Pdidd --------------------------
	.section	.nv.constant0._Z23extract_and_linearscaleP7double2Pdidd,"a",@progbits
	.sectionflags	@""
	.align	4
.nv.constant0._Z23extract_and_linearscaleP7double2Pdidd:
	.zero		936


//--------------------- SYMBOLS --------------------------

	.type		.nv.reservedSmem.offset0,@object
	.size		.nv.reservedSmem.offset0,0x4
